//
// Generated by NVIDIA NVVM Compiler
//
// Compiler Build ID: CL-36424714
// Cuda compilation tools, release 13.0, V13.0.88
// Based on NVVM 20.0.0
//

.version 9.0
.target sm_100
.address_size 64

	// .globl	run_atomics

.visible .entry run_atomics(
	.param .u64 .ptr .align 1 run_atomics_param_0,
	.param .u64 .ptr .align 1 run_atomics_param_1,
	.param .u64 .ptr .align 1 run_atomics_param_2,
	.param .u32 run_atomics_param_3
)
{
	.reg .b32 	%r<5>;
	.reg .b32 	%f<4>;
	.reg .b64 	%rd<11>;

	ld.param.u64 	%rd1, [run_atomics_param_0];
	ld.param.u64 	%rd2, [run_atomics_param_1];
	ld.param.u64 	%rd3, [run_atomics_param_2];
	cvta.to.global.u64 	%rd4, %rd3;
	cvta.to.global.u64 	%rd5, %rd2;
	cvta.to.global.u64 	%rd6, %rd1;
	mov.u32 	%r1, %ntid.x;
	mov.u32 	%r2, %ctaid.x;
	mov.u32 	%r3, %tid.x;
	mad.lo.s32 	%r4, %r1, %r2, %r3;
	// begin inline asm
	pmevent          1;
	// end inline asm
	// begin inline asm
	pmevent          7;
	// end inline asm
	// begin inline asm
	pmevent.mask  0xFF;
	// end inline asm
	mul.wide.s32 	%rd7, %r4, 4;
	add.s64 	%rd8, %rd6, %rd7;
	ld.global.f32 	%f1, [%rd8];
	add.s64 	%rd9, %rd5, %rd7;
	ld.global.f32 	%f2, [%rd9];
	add.f32 	%f3, %f1, %f2;
	add.s64 	%rd10, %rd4, %rd7;
	st.global.f32 	[%rd10], %f3;
	ret;

}


// ===== COMPILED SASS (sm_100) =====

	.target	sm_100

	.elftype	@"ET_EXEC"


//--------------------- .note.nv.tkinfo           --------------------------
	.section	.note.nv.tkinfo,"",@"SHT_NOTE"
	.sectionflags	@"SHF_NOTE_NV_TKINFO"
	.tkinfo
        /*0018*/ 	.word	0x00000002
        /*0030*/ 	.string	""
        /*0030*/ 	.string	"ptxas"
        /*0030*/ 	.string	"Cuda compilation tools, release 13.0, V13.0.88"
        /*0030*/ 	.string	"Build cuda_13.0.r13.0/compiler.36424714_0"
        /*0030*/ 	.string	"-arch sm_100 -m 64 "



//--------------------- .note.nv.cuinfo           --------------------------
	.section	.note.nv.cuinfo,"",@"SHT_NOTE"
	.sectionflags	@"SHF_NOTE_NV_CUINFO"
        /*0018*/ 	.short	0x0002
        /*001a*/ 	.short	0x0064
        /*001c*/ 	.short	0x0082
	.zero		2


//--------------------- .nv.info                  --------------------------
	.section	.nv.info,"",@"SHT_CUDA_INFO"
	.align	4


	//----- nvinfo : EIATTR_REGCOUNT
	.align		4
        /*0000*/ 	.byte	0x04, 0x2f
        /*0002*/ 	.short	(.L_1 - .L_0)
	.align		4
.L_0:
        /*0004*/ 	.word	index@(run_atomics)
        /*0008*/ 	.word	0x0000000c


	//----- nvinfo : EIATTR_FRAME_SIZE
	.align		4
.L_1:
        /*000c*/ 	.byte	0x04, 0x11
        /*000e*/ 	.short	(.L_3 - .L_2)
	.align		4
.L_2:
        /*0010*/ 	.word	index@(run_atomics)
        /*0014*/ 	.word	0x00000000


	//----- nvinfo : EIATTR_MIN_STACK_SIZE
	.align		4
.L_3:
        /*0018*/ 	.byte	0x04, 0x12
        /*001a*/ 	.short	(.L_5 - .L_4)
	.align		4
.L_4:
        /*001c*/ 	.word	index@(run_atomics)
        /*0020*/ 	.word	0x00000000
.L_5:


//--------------------- .nv.compat                --------------------------
	.section	.nv.compat,"",@"SHT_CUDA_COMPAT_INFO"
	.align	4
        /*0000*/ 	.byte	0x02, 0x09, 0x00, 0x00, 0x02, 0x02, 0x01, 0x00, 0x02, 0x05, 0x05, 0x00, 0x03, 0x07, 0x01, 0x01
        /*0010*/ 	.byte	0x02, 0x03, 0x00, 0x00, 0x02, 0x06, 0x01, 0x00, 0x04, 0x0b, 0x08, 0x00, 0x09, 0x00, 0x00, 0x00
        /*0020*/ 	.byte	0x00, 0x00, 0x00, 0x00


//--------------------- .nv.info.run_atomics      --------------------------
	.section	.nv.info.run_atomics,"",@"SHT_CUDA_INFO"
	.sectionflags	@""
	.align	4


	//----- nvinfo : EIATTR_CUDA_API_VERSION
	.align		4
        /*0000*/ 	.byte	0x04, 0x37
        /*0002*/ 	.short	(.L_7 - .L_6)
.L_6:
        /*0004*/ 	.word	0x00000082


	//----- nvinfo : EIATTR_KPARAM_INFO
	.align		4
.L_7:
        /*0008*/ 	.byte	0x04, 0x17
        /*000a*/ 	.short	(.L_9 - .L_8)
.L_8:
        /*000c*/ 	.word	0x00000000
        /*0010*/ 	.short	0x0003
        /*0012*/ 	.short	0x0018
        /*0014*/ 	.byte	0x00, 0xf0, 0x11, 0x00


	//----- nvinfo : EIATTR_KPARAM_INFO
	.align		4
.L_9:
        /*0018*/ 	.byte	0x04, 0x17
        /*001a*/ 	.short	(.L_11 - .L_10)
.L_10:
        /*001c*/ 	.word	0x00000000
        /*0020*/ 	.short	0x0002
        /*0022*/ 	.short	0x0010
        /*0024*/ 	.byte	0x00, 0xf5, 0x21, 0x00


	//----- nvinfo : EIATTR_KPARAM_INFO
	.align		4
.L_11:
        /*0028*/ 	.byte	0x04, 0x17
        /*002a*/ 	.short	(.L_13 - .L_12)
.L_12:
        /*002c*/ 	.word	0x00000000
        /*0030*/ 	.short	0x0001
        /*0032*/ 	.short	0x0008
        /*0034*/ 	.byte	0x00, 0xf5, 0x21, 0x00


	//----- nvinfo : EIATTR_KPARAM_INFO
	.align		4
.L_13:
        /*0038*/ 	.byte	0x04, 0x17
        /*003a*/ 	.short	(.L_15 - .L_14)
.L_14:
        /*003c*/ 	.word	0x00000000
        /*0040*/ 	.short	0x0000
        /*0042*/ 	.short	0x0000
        /*0044*/ 	.byte	0x00, 0xf5, 0x21, 0x00


	//----- nvinfo : EIATTR_SPARSE_MMA_MASK
	.align		4
.L_15:
        /*0048*/ 	.byte	0x03, 0x50
        /*004a*/ 	.short	0x0000


	//----- nvinfo : EIATTR_MAXREG_COUNT
	.align		4
        /*004c*/ 	.byte	0x03, 0x1b
        /*004e*/ 	.short	0x00ff


	//----- nvinfo : EIATTR_MERCURY_ISA_VERSION
	.align		4
        /*0050*/ 	.byte	0x03, 0x5f
        /*0052*/ 	.short	0x0101


	//----- nvinfo : EIATTR_VRC_CTA_INIT_COUNT
	.align		4
        /*0054*/ 	.byte	0x02, 0x4a
	.zero		1
	.zero		1


	//----- nvinfo : EIATTR_EXIT_INSTR_OFFSETS
	.align		4
        /*0058*/ 	.byte	0x04, 0x1c
        /*005a*/ 	.short	(.L_17 - .L_16)


	//   ....[0]....
.L_16:
        /*005c*/ 	.word	0x00000130


	//----- nvinfo : EIATTR_CBANK_PARAM_SIZE
	.align		4
.L_17:
        /*0060*/ 	.byte	0x03, 0x19
        /*0062*/ 	.short	0x001c


	//----- nvinfo : EIATTR_PARAM_CBANK
	.align		4
        /*0064*/ 	.byte	0x04, 0x0a
        /*0066*/ 	.short	(.L_19 - .L_18)
	.align		4
.L_18:
        /*0068*/ 	.word	index@(.nv.constant0.run_atomics)
        /*006c*/ 	.short	0x0380
        /*006e*/ 	.short	0x001c


	//----- nvinfo : EIATTR_SW_WAR
	.align		4
.L_19:
        /*0070*/ 	.byte	0x04, 0x36
        /*0072*/ 	.short	(.L_21 - .L_20)
.L_20:
        /*0074*/ 	.word	0x00000008
.L_21:


//--------------------- .nv.callgraph             --------------------------
	.section	.nv.callgraph,"",@"SHT_CUDA_CALLGRAPH"
	.align	4
	.sectionentsize	8
	.align		4
        /*0000*/ 	.word	0x00000000
	.align		4
        /*0004*/ 	.word	0xffffffff
	.align		4
        /*0008*/ 	.word	0x00000000
	.align		4
        /*000c*/ 	.word	0xfffffffe
	.align		4
        /*0010*/ 	.word	0x00000000
	.align		4
        /*0014*/ 	.word	0xfffffffd
	.align		4
        /*0018*/ 	.word	0x00000000
	.align		4
        /*001c*/ 	.word	0xfffffffc


//--------------------- .text.run_atomics         --------------------------
	.section	.text.run_atomics,"ax",@progbits
	.align	128
        .global         run_atomics
        .type           run_atomics,@function
        .size           run_atomics,(.L_x_1 - run_atomics)
        .other          run_atomics,@"STO_CUDA_ENTRY STV_DEFAULT"
run_atomics:
.text.run_atomics:
[----:B------:R-:W-:Y:S01]  /*0000*/  LDC R1, c[0x0][0x37c] ;  /* 0x0000df00ff017b82 */ /* 0x000fe20000000800 */
[----:B------:R-:W0:Y:S01]  /*0010*/  S2R R9, SR_CTAID.X ;  /* 0x0000000000097919 */ /* 0x000e220000002500 */
[----:B------:R-:W0:Y:S01]  /*0020*/  LDCU UR4, c[0x0][0x360] ;  /* 0x00006c00ff0477ac */ /* 0x000e220008000800 */
[----:B------:R-:W0:Y:S02]  /*0030*/  S2R R0, SR_TID.X ;  /* 0x0000000000007919 */ /* 0x000e240000002100 */
[----:B0-----:R-:W-:Y:S01]  /*0040*/  IMAD R9, R9, UR4, R0 ;  /* 0x0000000409097c24 */ /* 0x001fe2000f8e0200 */
[----:B------:R-:W-:-:S06]  /*0050*/  PMTRIG 0x2 ;  /* 0x0000000200007801 */ /* 0x000fcc0003800000 */
[----:B------:R-:W-:Y:S01]  /*0060*/  PMTRIG 0x80 ;  /* 0x0000008000007801 */ /* 0x000fe20003800000 */
[----:B------:R-:W0:Y:S02]  /*0070*/  LDCU.64 UR4, c[0x0][0x358] ;  /* 0x00006b00ff0477ac */ /* 0x000e240008000a00 */
[----:B0-----:R-:W-:Y:S01]  /*0080*/  PMTRIG 0xff ;  /* 0x000000ff00007801 */ /* 0x001fe20003800000 */
[----:B------:R-:W0:Y:S08]  /*0090*/  LDC.64 R2, c[0x0][0x380] ;  /* 0x0000e000ff027b82 */ /* 0x000e300000000a00 */
[----:B------:R-:W1:Y:S08]  /*00a0*/  LDC.64 R4, c[0x0][0x388] ;  /* 0x0000e200ff047b82 */ /* 0x000e700000000a00 */
[----:B------:R-:W2:Y:S01]  /*00b0*/  LDC.64 R6, c[0x0][0x390] ;  /* 0x0000e400ff067b82 */ /* 0x000ea20000000a00 */
[----:B0-----:R-:W-:-:S06]  /*00c0*/  IMAD.WIDE R2, R9, 0x4, R2 ;  /* 0x0000000409027825 */ /* 0x001fcc00078e0202 */
[----:B------:R-:W3:Y:S01]  /*00d0*/  LDG.E R2, desc[UR4][R2.64] ;  /* 0x0000000402027981 */ /* 0x000ee2000c1e1900 */
[----:B-1----:R-:W-:-:S06]  /*00e0*/  IMAD.WIDE R4, R9, 0x4, R4 ;  /* 0x0000000409047825 */ /* 0x002fcc00078e0204 */
[----:B------:R-:W3:Y:S01]  /*00f0*/  LDG.E R5, desc[UR4][R4.64] ;  /* 0x0000000404057981 */ /* 0x000ee2000c1e1900 */
[----:B--2---:R-:W-:-:S04]  /*0100*/  IMAD.WIDE R6, R9, 0x4, R6 ;  /* 0x0000000409067825 */ /* 0x004fc800078e0206 */
[----:B---3--:R-:W-:-:S05]  /*0110*/  FADD R9, R2, R5 ;  /* 0x0000000502097221 */ /* 0x008fca0000000000 */
[----:B------:R-:W-:Y:S01]  /*0120*/  STG.E desc[UR4][R6.64], R9 ;  /* 0x0000000906007986 */ /* 0x000fe2000c101904 */
[----:B------:R-:W-:Y:S05]  /*0130*/  EXIT ;  /* 0x000000000000794d */ /* 0x000fea0003800000 */
.L_x_0:
[----:B------:R-:W-:-:S00]  /*0140*/  BRA `(.L_x_0) ;  /* 0xfffffffc00fc7947 */ /* 0x000fc0000383ffff */
[----:B------:R-:W-:-:S00]  /*0150*/  NOP ;  /* 0x0000000000007918 */ /* 0x000fc00000000000 */
        /* <DEDUP_REMOVED lines=10> */
.L_x_1:


//--------------------- .nv.shared.reserved.0     --------------------------
	.section	.nv.shared.reserved.0,"aw",@nobits
	.weak		__nv_reservedSMEM_offset_0_alias
	.size		__nv_reservedSMEM_offset_0_alias, 0, 64
	.other		__nv_reservedSMEM_offset_0_alias,@"STO_CUDA_RESERVED_SHARED STV_DEFAULT"
__nv_reservedSMEM_offset_0_alias:
	.zero		0
	.zero		64


//--------------------- .nv.constant0.run_atomics --------------------------
	.section	.nv.constant0.run_atomics,"a",@progbits
	.sectionflags	@""
	.align	4
.nv.constant0.run_atomics:
	.zero		924


//--------------------- SYMBOLS --------------------------

	.type		.nv.reservedSmem.offset0,@object
	.size		.nv.reservedSmem.offset0,0x4
